//
// Generated by NVIDIA NVVM Compiler
//
// Compiler Build ID: CL-36424714
// Cuda compilation tools, release 13.0, V13.0.88
// Based on NVVM 20.0.0
//

.version 9.0
.target sm_100
.address_size 64

	// .globl	_Z8ddKernelPfPKfif

.visible .entry _Z8ddKernelPfPKfif(
	.param .u64 .ptr .align 1 _Z8ddKernelPfPKfif_param_0,
	.param .u64 .ptr .align 1 _Z8ddKernelPfPKfif_param_1,
	.param .u32 _Z8ddKernelPfPKfif_param_2,
	.param .f32 _Z8ddKernelPfPKfif_param_3
)
{
	.reg .pred 	%p<5>;
	.reg .b32 	%r<8>;
	.reg .b32 	%f<10>;
	.reg .b64 	%rd<10>;

	ld.param.u64 	%rd3, [_Z8ddKernelPfPKfif_param_0];
	ld.param.u64 	%rd2, [_Z8ddKernelPfPKfif_param_1];
	ld.param.u32 	%r2, [_Z8ddKernelPfPKfif_param_2];
	ld.param.f32 	%f1, [_Z8ddKernelPfPKfif_param_3];
	cvta.to.global.u64 	%rd1, %rd3;
	mov.u32 	%r3, %ctaid.x;
	mov.u32 	%r4, %ntid.x;
	mov.u32 	%r5, %tid.x;
	mad.lo.s32 	%r1, %r3, %r4, %r5;
	setp.gt.s32 	%p1, %r1, %r2;
	@%p1 bra 	$L__BB0_4;
	setp.ne.s32 	%p2, %r1, 0;
	add.s32 	%r6, %r2, -1;
	setp.ne.s32 	%p3, %r1, %r6;
	and.pred  	%p4, %p2, %p3;
	@%p4 bra 	$L__BB0_3;
	mul.wide.s32 	%rd8, %r1, 4;
	add.s64 	%rd9, %rd1, %rd8;
	mov.b32 	%r7, 0;
	st.global.u32 	[%rd9], %r7;
	bra.uni 	$L__BB0_4;
$L__BB0_3:
	cvta.to.global.u64 	%rd4, %rd2;
	mul.wide.s32 	%rd5, %r1, 4;
	add.s64 	%rd6, %rd4, %rd5;
	ld.global.f32 	%f2, [%rd6+4];
	ld.global.f32 	%f3, [%rd6+-4];
	add.f32 	%f4, %f2, %f3;
	ld.global.f32 	%f5, [%rd6];
	add.f32 	%f6, %f5, %f5;
	sub.f32 	%f7, %f4, %f6;
	mul.f32 	%f8, %f1, %f1;
	div.rn.f32 	%f9, %f7, %f8;
	add.s64 	%rd7, %rd1, %rd5;
	st.global.f32 	[%rd7], %f9;
$L__BB0_4:
	ret;

}


// ===== COMPILED SASS (sm_100) =====

	.target	sm_100

	.elftype	@"ET_EXEC"


//--------------------- .note.nv.tkinfo           --------------------------
	.section	.note.nv.tkinfo,"",@"SHT_NOTE"
	.sectionflags	@"SHF_NOTE_NV_TKINFO"
	.tkinfo
        /*0018*/ 	.word	0x00000002
        /*0030*/ 	.string	""
        /*0030*/ 	.string	"ptxas"
        /*0030*/ 	.string	"Cuda compilation tools, release 13.0, V13.0.88"
        /*0030*/ 	.string	"Build cuda_13.0.r13.0/compiler.36424714_0"
        /*0030*/ 	.string	"-arch sm_100 -m 64 "



//--------------------- .note.nv.cuinfo           --------------------------
	.section	.note.nv.cuinfo,"",@"SHT_NOTE"
	.sectionflags	@"SHF_NOTE_NV_CUINFO"
        /*0018*/ 	.short	0x0002
        /*001a*/ 	.short	0x0064
        /*001c*/ 	.short	0x0082
	.zero		2


//--------------------- .nv.info                  --------------------------
	.section	.nv.info,"",@"SHT_CUDA_INFO"
	.align	4


	//----- nvinfo : EIATTR_REGCOUNT
	.align		4
        /*0000*/ 	.byte	0x04, 0x2f
        /*0002*/ 	.short	(.L_1 - .L_0)
	.align		4
.L_0:
        /*0004*/ 	.word	index@(_Z8ddKernelPfPKfif)
        /*0008*/ 	.word	0x00000010


	//----- nvinfo : EIATTR_FRAME_SIZE
	.align		4
.L_1:
        /*000c*/ 	.byte	0x04, 0x11
        /*000e*/ 	.short	(.L_3 - .L_2)
	.align		4
.L_2:
        /*0010*/ 	.word	index@($__internal_0_$__cuda_sm3x_div_rn_noftz_f32_slowpath)
        /*0014*/ 	.word	0x00000000


	//----- nvinfo : EIATTR_FRAME_SIZE
	.align		4
.L_3:
        /*0018*/ 	.byte	0x04, 0x11
        /*001a*/ 	.short	(.L_5 - .L_4)
	.align		4
.L_4:
        /*001c*/ 	.word	index@(_Z8ddKernelPfPKfif)
        /*0020*/ 	.word	0x00000000


	//----- nvinfo : EIATTR_MIN_STACK_SIZE
	.align		4
.L_5:
        /*0024*/ 	.byte	0x04, 0x12
        /*0026*/ 	.short	(.L_7 - .L_6)
	.align		4
.L_6:
        /*0028*/ 	.word	index@(_Z8ddKernelPfPKfif)
        /*002c*/ 	.word	0x00000000
.L_7:


//--------------------- .nv.compat                --------------------------
	.section	.nv.compat,"",@"SHT_CUDA_COMPAT_INFO"
	.align	4
        /*0000*/ 	.byte	0x02, 0x09, 0x00, 0x00, 0x02, 0x02, 0x01, 0x00, 0x02, 0x05, 0x05, 0x00, 0x03, 0x07, 0x01, 0x01
        /*0010*/ 	.byte	0x02, 0x03, 0x00, 0x00, 0x02, 0x06, 0x01, 0x00, 0x04, 0x0b, 0x08, 0x00, 0x01, 0x00, 0x00, 0x00
        /*0020*/ 	.byte	0x00, 0x00, 0x00, 0x00


//--------------------- .nv.info._Z8ddKernelPfPKfif --------------------------
	.section	.nv.info._Z8ddKernelPfPKfif,"",@"SHT_CUDA_INFO"
	.sectionflags	@""
	.align	4


	//----- nvinfo : EIATTR_CUDA_API_VERSION
	.align		4
        /*0000*/ 	.byte	0x04, 0x37
        /*0002*/ 	.short	(.L_9 - .L_8)
.L_8:
        /*0004*/ 	.word	0x00000082


	//----- nvinfo : EIATTR_KPARAM_INFO
	.align		4
.L_9:
        /*0008*/ 	.byte	0x04, 0x17
        /*000a*/ 	.short	(.L_11 - .L_10)
.L_10:
        /*000c*/ 	.word	0x00000000
        /*0010*/ 	.short	0x0003
        /*0012*/ 	.short	0x0014
        /*0014*/ 	.byte	0x00, 0xf0, 0x11, 0x00


	//----- nvinfo : EIATTR_KPARAM_INFO
	.align		4
.L_11:
        /*0018*/ 	.byte	0x04, 0x17
        /*001a*/ 	.short	(.L_13 - .L_12)
.L_12:
        /*001c*/ 	.word	0x00000000
        /*0020*/ 	.short	0x0002
        /*0022*/ 	.short	0x0010
        /*0024*/ 	.byte	0x00, 0xf0, 0x11, 0x00


	//----- nvinfo : EIATTR_KPARAM_INFO
	.align		4
.L_13:
        /*0028*/ 	.byte	0x04, 0x17
        /*002a*/ 	.short	(.L_15 - .L_14)
.L_14:
        /*002c*/ 	.word	0x00000000
        /*0030*/ 	.short	0x0001
        /*0032*/ 	.short	0x0008
        /*0034*/ 	.byte	0x00, 0xf5, 0x21, 0x00


	//----- nvinfo : EIATTR_KPARAM_INFO
	.align		4
.L_15:
        /*0038*/ 	.byte	0x04, 0x17
        /*003a*/ 	.short	(.L_17 - .L_16)
.L_16:
        /*003c*/ 	.word	0x00000000
        /*0040*/ 	.short	0x0000
        /*0042*/ 	.short	0x0000
        /*0044*/ 	.byte	0x00, 0xf5, 0x21, 0x00


	//----- nvinfo : EIATTR_SPARSE_MMA_MASK
	.align		4
.L_17:
        /*0048*/ 	.byte	0x03, 0x50
        /*004a*/ 	.short	0x0000


	//----- nvinfo : EIATTR_MAXREG_COUNT
	.align		4
        /*004c*/ 	.byte	0x03, 0x1b
        /*004e*/ 	.short	0x00ff


	//----- nvinfo : EIATTR_MERCURY_ISA_VERSION
	.align		4
        /*0050*/ 	.byte	0x03, 0x5f
        /*0052*/ 	.short	0x0101


	//----- nvinfo : EIATTR_VRC_CTA_INIT_COUNT
	.align		4
        /*0054*/ 	.byte	0x02, 0x4a
	.zero		1
	.zero		1


	//----- nvinfo : EIATTR_EXIT_INSTR_OFFSETS
	.align		4
        /*0058*/ 	.byte	0x04, 0x1c
        /*005a*/ 	.short	(.L_19 - .L_18)


	//   ....[0]....
.L_18:
        /*005c*/ 	.word	0x00000070


	//   ....[1]....
        /*0060*/ 	.word	0x000000f0


	//   ....[2]....
        /*0064*/ 	.word	0x000002a0


	//----- nvinfo : EIATTR_CRS_STACK_SIZE
	.align		4
.L_19:
        /*0068*/ 	.byte	0x04, 0x1e
        /*006a*/ 	.short	(.L_21 - .L_20)
.L_20:
        /*006c*/ 	.word	0x00000000


	//----- nvinfo : EIATTR_CBANK_PARAM_SIZE
	.align		4
.L_21:
        /*0070*/ 	.byte	0x03, 0x19
        /*0072*/ 	.short	0x0018


	//----- nvinfo : EIATTR_PARAM_CBANK
	.align		4
        /*0074*/ 	.byte	0x04, 0x0a
        /*0076*/ 	.short	(.L_23 - .L_22)
	.align		4
.L_22:
        /*0078*/ 	.word	index@(.nv.constant0._Z8ddKernelPfPKfif)
        /*007c*/ 	.short	0x0380
        /*007e*/ 	.short	0x0018


	//----- nvinfo : EIATTR_SW_WAR
	.align		4
.L_23:
        /*0080*/ 	.byte	0x04, 0x36
        /*0082*/ 	.short	(.L_25 - .L_24)
.L_24:
        /*0084*/ 	.word	0x00000008
.L_25:


//--------------------- .nv.callgraph             --------------------------
	.section	.nv.callgraph,"",@"SHT_CUDA_CALLGRAPH"
	.align	4
	.sectionentsize	8
	.align		4
        /*0000*/ 	.word	0x00000000
	.align		4
        /*0004*/ 	.word	0xffffffff
	.align		4
        /*0008*/ 	.word	0x00000000
	.align		4
        /*000c*/ 	.word	0xfffffffe
	.align		4
        /*0010*/ 	.word	0x00000000
	.align		4
        /*0014*/ 	.word	0xfffffffd
	.align		4
        /*0018*/ 	.word	0x00000000
	.align		4
        /*001c*/ 	.word	0xfffffffc


//--------------------- .text._Z8ddKernelPfPKfif  --------------------------
	.section	.text._Z8ddKernelPfPKfif,"ax",@progbits
	.align	128
        .global         _Z8ddKernelPfPKfif
        .type           _Z8ddKernelPfPKfif,@function
        .size           _Z8ddKernelPfPKfif,(.L_x_14 - _Z8ddKernelPfPKfif)
        .other          _Z8ddKernelPfPKfif,@"STO_CUDA_ENTRY STV_DEFAULT"
_Z8ddKernelPfPKfif:
.text._Z8ddKernelPfPKfif:
[----:B------:R-:W-:Y:S01]  /*0000*/  LDC R1, c[0x0][0x37c] ;  /* 0x0000df00ff017b82 */ /* 0x000fe20000000800 */
[----:B------:R-:W0:Y:S07]  /*0010*/  S2R R3, SR_TID.X ;  /* 0x0000000000037919 */ /* 0x000e2e0000002100 */
[----:B------:R-:W0:Y:S01]  /*0020*/  S2UR UR4, SR_CTAID.X ;  /* 0x00000000000479c3 */ /* 0x000e220000002500 */
[----:B------:R-:W1:Y:S07]  /*0030*/  LDCU UR6, c[0x0][0x390] ;  /* 0x00007200ff0677ac */ /* 0x000e6e0008000800 */
[----:B------:R-:W0:Y:S02]  /*0040*/  LDC R2, c[0x0][0x360] ;  /* 0x0000d800ff027b82 */ /* 0x000e240000000800 */
[----:B0-----:R-:W-:-:S05]  /*0050*/  IMAD R2, R2, UR4, R3 ;  /* 0x0000000402027c24 */ /* 0x001fca000f8e0203 */
[----:B-1----:R-:W-:-:S13]  /*0060*/  ISETP.GT.AND P0, PT, R2, UR6, PT ;  /* 0x0000000602007c0c */ /* 0x002fda000bf04270 */
[----:B------:R-:W-:Y:S05]  /*0070*/  @P0 EXIT ;  /* 0x000000000000094d */ /* 0x000fea0003800000 */
[----:B------:R-:W-:-:S06]  /*0080*/  UIADD3 UR4, UPT, UPT, UR6, -0x1, URZ ;  /* 0xffffffff06047890 */ /* 0x000fcc000fffe0ff */
[----:B------:R-:W-:-:S04]  /*0090*/  ISETP.NE.AND P0, PT, R2, UR4, PT ;  /* 0x0000000402007c0c */ /* 0x000fc8000bf05270 */
[----:B------:R-:W-:Y:S01]  /*00a0*/  ISETP.NE.AND P0, PT, R2, RZ, P0 ;  /* 0x000000ff0200720c */ /* 0x000fe20000705270 */
[----:B------:R-:W0:-:S12]  /*00b0*/  LDCU.64 UR4, c[0x0][0x358] ;  /* 0x00006b00ff0477ac */ /* 0x000e180008000a00 */
[----:B------:R-:W1:Y:S02]  /*00c0*/  @!P0 LDC.64 R4, c[0x0][0x380] ;  /* 0x0000e000ff048b82 */ /* 0x000e640000000a00 */
[----:B-1----:R-:W-:-:S05]  /*00d0*/  @!P0 IMAD.WIDE R4, R2, 0x4, R4 ;  /* 0x0000000402048825 */ /* 0x002fca00078e0204 */
[----:B0-----:R0:W-:Y:S01]  /*00e0*/  @!P0 STG.E desc[UR4][R4.64], RZ ;  /* 0x000000ff04008986 */ /* 0x0011e2000c101904 */
[----:B------:R-:W-:Y:S05]  /*00f0*/  @!P0 EXIT ;  /* 0x000000000000894d */ /* 0x000fea0003800000 */
[----:B0-----:R-:W0:Y:S08]  /*0100*/  LDC.64 R4, c[0x0][0x388] ;  /* 0x0000e200ff047b82 */ /* 0x001e300000000a00 */
[----:B------:R-:W1:Y:S01]  /*0110*/  LDC R7, c[0x0][0x394] ;  /* 0x0000e500ff077b82 */ /* 0x000e620000000800 */
[----:B0-----:R-:W-:-:S05]  /*0120*/  IMAD.WIDE R4, R2, 0x4, R4 ;  /* 0x0000000402047825 */ /* 0x001fca00078e0204 */
[----:B------:R-:W2:Y:S04]  /*0130*/  LDG.E R0, desc[UR4][R4.64+0x4] ;  /* 0x0000040404007981 */ /* 0x000ea8000c1e1900 */
[----:B------:R-:W2:Y:S04]  /*0140*/  LDG.E R3, desc[UR4][R4.64+-0x4] ;  /* 0xfffffc0404037981 */ /* 0x000ea8000c1e1900 */
[----:B------:R-:W3:Y:S01]  /*0150*/  LDG.E R6, desc[UR4][R4.64] ;  /* 0x0000000404067981 */ /* 0x000ee2000c1e1900 */
[----:B-1----:R-:W-:Y:S01]  /*0160*/  FMUL R7, R7, R7 ;  /* 0x0000000707077220 */ /* 0x002fe20000400000 */
[----:B------:R-:W-:Y:S03]  /*0170*/  BSSY.RECONVERGENT B0, `(.L_x_0) ;  /* 0x000000f000007945 */ /* 0x000fe60003800200 */
[----:B------:R-:W0:Y:S02]  /*0180*/  MUFU.RCP R8, R7 ;  /* 0x0000000700087308 */ /* 0x000e240000001000 */
[----:B0-----:R-:W-:-:S04]  /*0190*/  FFMA R9, -R7, R8, 1 ;  /* 0x3f80000007097423 */ /* 0x001fc80000000108 */
[----:B------:R-:W-:Y:S01]  /*01a0*/  FFMA R9, R8, R9, R8 ;  /* 0x0000000908097223 */ /* 0x000fe20000000008 */
[----:B--2---:R-:W-:Y:S01]  /*01b0*/  FADD R0, R0, R3 ;  /* 0x0000000300007221 */ /* 0x004fe20000000000 */
[----:B---3--:R-:W-:-:S04]  /*01c0*/  FADD R3, R6, R6 ;  /* 0x0000000606037221 */ /* 0x008fc80000000000 */
[----:B------:R-:W-:-:S04]  /*01d0*/  FADD R0, R0, -R3 ;  /* 0x8000000300007221 */ /* 0x000fc80000000000 */
[----:B------:R-:W0:Y:S01]  /*01e0*/  FCHK P0, R0, R7 ;  /* 0x0000000700007302 */ /* 0x000e220000000000 */
[----:B------:R-:W-:-:S04]  /*01f0*/  FFMA R6, R0, R9, RZ ;  /* 0x0000000900067223 */ /* 0x000fc800000000ff */
[----:B------:R-:W-:-:S04]  /*0200*/  FFMA R3, -R7, R6, R0 ;  /* 0x0000000607037223 */ /* 0x000fc80000000100 */
[----:B------:R-:W-:Y:S01]  /*0210*/  FFMA R3, R9, R3, R6 ;  /* 0x0000000309037223 */ /* 0x000fe20000000006 */
[----:B0-----:R-:W-:Y:S06]  /*0220*/  @!P0 BRA `(.L_x_1) ;  /* 0x00000000000c8947 */ /* 0x001fec0003800000 */
[----:B------:R-:W-:-:S07]  /*0230*/  MOV R4, 0x250 ;  /* 0x0000025000047802 */ /* 0x000fce0000000f00 */
[----:B------:R-:W-:Y:S05]  /*0240*/  CALL.REL.NOINC `($__internal_0_$__cuda_sm3x_div_rn_noftz_f32_slowpath) ;  /* 0x0000000000187944 */ /* 0x000fea0003c00000 */
[----:B------:R-:W-:-:S07]  /*0250*/  IMAD.MOV.U32 R3, RZ, RZ, R0 ;  /* 0x000000ffff037224 */ /* 0x000fce00078e0000 */
.L_x_1:
[----:B------:R-:W-:Y:S05]  /*0260*/  BSYNC.RECONVERGENT B0 ;  /* 0x0000000000007941 */ /* 0x000fea0003800200 */
.L_x_0:
[----:B------:R-:W0:Y:S02]  /*0270*/  LDC.64 R4, c[0x0][0x380] ;  /* 0x0000e000ff047b82 */ /* 0x000e240000000a00 */
[----:B0-----:R-:W-:-:S05]  /*0280*/  IMAD.WIDE R4, R2, 0x4, R4 ;  /* 0x0000000402047825 */ /* 0x001fca00078e0204 */
[----:B------:R-:W-:Y:S01]  /*0290*/  STG.E desc[UR4][R4.64], R3 ;  /* 0x0000000304007986 */ /* 0x000fe2000c101904 */
[----:B------:R-:W-:Y:S05]  /*02a0*/  EXIT ;  /* 0x000000000000794d */ /* 0x000fea0003800000 */
        .weak           $__internal_0_$__cuda_sm3x_div_rn_noftz_f32_slowpath
        .type           $__internal_0_$__cuda_sm3x_div_rn_noftz_f32_slowpath,@function
        .size           $__internal_0_$__cuda_sm3x_div_rn_noftz_f32_slowpath,(.L_x_14 - $__internal_0_$__cuda_sm3x_div_rn_noftz_f32_slowpath)
$__internal_0_$__cuda_sm3x_div_rn_noftz_f32_slowpath:
[----:B------:R-:W-:Y:S01]  /*02b0*/  SHF.R.U32.HI R5, RZ, 0x17, R7 ;  /* 0x00000017ff057819 */ /* 0x000fe20000011607 */
[----:B------:R-:W-:Y:S01]  /*02c0*/  BSSY.RECONVERGENT B1, `(.L_x_2) ;  /* 0x0000064000017945 */ /* 0x000fe20003800200 */
[--C-:B------:R-:W-:Y:S01]  /*02d0*/  SHF.R.U32.HI R3, RZ, 0x17, R0.reuse ;  /* 0x00000017ff037819 */ /* 0x100fe20000011600 */
[----:B------:R-:W-:Y:S01]  /*02e0*/  IMAD.MOV.U32 R8, RZ, RZ, R0 ;  /* 0x000000ffff087224 */ /* 0x000fe200078e0000 */
[----:B------:R-:W-:Y:S02]  /*02f0*/  LOP3.LUT R6, R5, 0xff, RZ, 0xc0, !PT ;  /* 0x000000ff05067812 */ /* 0x000fe400078ec0ff */
[----:B------:R-:W-:-:S03]  /*0300*/  LOP3.LUT R5, R3, 0xff, RZ, 0xc0, !PT ;  /* 0x000000ff03057812 */ /* 0x000fc600078ec0ff */
[----:B------:R-:W-:Y:S02]  /*0310*/  VIADD R11, R6, 0xffffffff ;  /* 0xffffffff060b7836 */ /* 0x000fe40000000000 */
[----:B------:R-:W-:-:S03]  /*0320*/  VIADD R10, R5, 0xffffffff ;  /* 0xffffffff050a7836 */ /* 0x000fc60000000000 */
[----:B------:R-:W-:-:S04]  /*0330*/  ISETP.GT.U32.AND P0, PT, R11, 0xfd, PT ;  /* 0x000000fd0b00780c */ /* 0x000fc80003f04070 */
[----:B------:R-:W-:-:S13]  /*0340*/  ISETP.GT.U32.OR P0, PT, R10, 0xfd, P0 ;  /* 0x000000fd0a00780c */ /* 0x000fda0000704470 */
[----:B------:R-:W-:Y:S01]  /*0350*/  @!P0 IMAD.MOV.U32 R9, RZ, RZ, RZ ;  /* 0x000000ffff098224 */ /* 0x000fe200078e00ff */
[----:B------:R-:W-:Y:S06]  /*0360*/  @!P0 BRA `(.L_x_3) ;  /* 0x0000000000608947 */ /* 0x000fec0003800000 */
[----:B------:R-:W-:Y:S01]  /*0370*/  FSETP.GTU.FTZ.AND P0, PT, |R0|, +INF , PT ;  /* 0x7f8000000000780b */ /* 0x000fe20003f1c200 */
[----:B------:R-:W-:Y:S01]  /*0380*/  IMAD.MOV.U32 R3, RZ, RZ, R7 ;  /* 0x000000ffff037224 */ /* 0x000fe200078e0007 */
[----:B------:R-:W-:-:S04]  /*0390*/  FSETP.GTU.FTZ.AND P1, PT, |R7|, +INF , PT ;  /* 0x7f8000000700780b */ /* 0x000fc80003f3c200 */
[----:B------:R-:W-:-:S13]  /*03a0*/  PLOP3.LUT P0, PT, P0, P1, PT, 0xf8, 0x8f ;  /* 0x00000000008f781c */ /* 0x000fda0000703f70 */
[----:B------:R-:W-:Y:S05]  /*03b0*/  @P0 BRA `(.L_x_4) ;  /* 0x00000004004c0947 */ /* 0x000fea0003800000 */
[----:B------:R-:W-:-:S13]  /*03c0*/  LOP3.LUT P0, RZ, R7, 0x7fffffff, R8, 0xc8, !PT ;  /* 0x7fffffff07ff7812 */ /* 0x000fda000780c808 */
[----:B------:R-:W-:Y:S05]  /*03d0*/  @!P0 BRA `(.L_x_5) ;  /* 0x00000004003c8947 */ /* 0x000fea0003800000 */
[C---:B------:R-:W-:Y:S02]  /*03e0*/  FSETP.NEU.FTZ.AND P2, PT, |R0|.reuse, +INF , PT ;  /* 0x7f8000000000780b */ /* 0x040fe40003f5d200 */
[----:B------:R-:W-:Y:S02]  /*03f0*/  FSETP.NEU.FTZ.AND P1, PT, |R3|, +INF , PT ;  /* 0x7f8000000300780b */ /* 0x000fe40003f3d200 */
[----:B------:R-:W-:-:S11]  /*0400*/  FSETP.NEU.FTZ.AND P0, PT, |R0|, +INF , PT ;  /* 0x7f8000000000780b */ /* 0x000fd60003f1d200 */
[----:B------:R-:W-:Y:S05]  /*0410*/  @!P1 BRA !P2, `(.L_x_5) ;  /* 0x00000004002c9947 */ /* 0x000fea0005000000 */
[----:B------:R-:W-:-:S04]  /*0420*/  LOP3.LUT P2, RZ, R8, 0x7fffffff, RZ, 0xc0, !PT ;  /* 0x7fffffff08ff7812 */ /* 0x000fc8000784c0ff */
[----:B------:R-:W-:-:S13]  /*0430*/  PLOP3.LUT P1, PT, P1, P2, PT, 0x2f, 0xf2 ;  /* 0x0000000000f2781c */ /* 0x000fda0000f24577 */
[----:B------:R-:W-:Y:S05]  /*0440*/  @P1 BRA `(.L_x_6) ;  /* 0x0000000400181947 */ /* 0x000fea0003800000 */
[----:B------:R-:W-:-:S04]  /*0450*/  LOP3.LUT P1, RZ, R7, 0x7fffffff, RZ, 0xc0, !PT ;  /* 0x7fffffff07ff7812 */ /* 0x000fc8000782c0ff */
[----:B------:R-:W-:-:S13]  /*0460*/  PLOP3.LUT P0, PT, P0, P1, PT, 0x2f, 0xf2 ;  /* 0x0000000000f2781c */ /* 0x000fda0000702577 */
[----:B------:R-:W-:Y:S05]  /*0470*/  @P0 BRA `(.L_x_7) ;  /* 0x0000000400000947 */ /* 0x000fea0003800000 */
[----:B------:R-:W-:Y:S02]  /*0480*/  ISETP.GE.AND P0, PT, R10, RZ, PT ;  /* 0x000000ff0a00720c */ /* 0x000fe40003f06270 */
[----:B------:R-:W-:-:S11]  /*0490*/  ISETP.GE.AND P1, PT, R11, RZ, PT ;  /* 0x000000ff0b00720c */ /* 0x000fd60003f26270 */
[----:B------:R-:W-:Y:S02]  /*04a0*/  @P0 IMAD.MOV.U32 R9, RZ, RZ, RZ ;  /* 0x000000ffff090224 */ /* 0x000fe400078e00ff */
[----:B------:R-:W-:Y:S01]  /*04b0*/  @!P0 FFMA R8, R0, 1.84467440737095516160e+19, RZ ;  /* 0x5f80000000088823 */ /* 0x000fe200000000ff */
[----:B------:R-:W-:Y:S02]  /*04c0*/  @!P0 IMAD.MOV.U32 R9, RZ, RZ, -0x40 ;  /* 0xffffffc0ff098424 */ /* 0x000fe400078e00ff */
[----:B------:R-:W-:Y:S02]  /*04d0*/  @!P1 FFMA R7, R3, 1.84467440737095516160e+19, RZ ;  /* 0x5f80000003079823 */ /* 0x000fe400000000ff */
[----:B------:R-:W-:-:S07]  /*04e0*/  @!P1 VIADD R9, R9, 0x40 ;  /* 0x0000004009099836 */ /* 0x000fce0000000000 */
.L_x_3:
[----:B------:R-:W-:Y:S01]  /*04f0*/  LEA R0, R6, 0xc0800000, 0x17 ;  /* 0xc080000006007811 */ /* 0x000fe200078eb8ff */
[----:B------:R-:W-:Y:S01]  /*0500*/  VIADD R5, R5, 0xffffff81 ;  /* 0xffffff8105057836 */ /* 0x000fe20000000000 */
[----:B------:R-:W-:Y:S03]  /*0510*/  BSSY.RECONVERGENT B2, `(.L_x_8) ;  /* 0x0000035000027945 */ /* 0x000fe60003800200 */
[----:B------:R-:W-:Y:S01]  /*0520*/  IMAD.IADD R7, R7, 0x1, -R0 ;  /* 0x0000000107077824 */ /* 0x000fe200078e0a00 */
[C---:B------:R-:W-:Y:S01]  /*0530*/  IADD3 R6, PT, PT, R5.reuse, 0x7f, -R6 ;  /* 0x0000007f05067810 */ /* 0x040fe20007ffe806 */
[----:B------:R-:W-:Y:S02]  /*0540*/  IMAD R0, R5, -0x800000, R8 ;  /* 0xff80000005007824 */ /* 0x000fe400078e0208 */
[----:B------:R-:W0:Y:S01]  /*0550*/  MUFU.RCP R3, R7 ;  /* 0x0000000700037308 */ /* 0x000e220000001000 */
[----:B------:R-:W-:Y:S01]  /*0560*/  FADD.FTZ R11, -R7, -RZ ;  /* 0x800000ff070b7221 */ /* 0x000fe20000010100 */
[----:B------:R-:W-:-:S03]  /*0570*/  IMAD.IADD R6, R6, 0x1, R9 ;  /* 0x0000000106067824 */ /* 0x000fc600078e0209 */
[----:B0-----:R-:W-:-:S04]  /*0580*/  FFMA R10, R3, R11, 1 ;  /* 0x3f800000030a7423 */ /* 0x001fc8000000000b */
[----:B------:R-:W-:-:S04]  /*0590*/  FFMA R10, R3, R10, R3 ;  /* 0x0000000a030a7223 */ /* 0x000fc80000000003 */
[----:B------:R-:W-:-:S04]  /*05a0*/  FFMA R3, R0, R10, RZ ;  /* 0x0000000a00037223 */ /* 0x000fc800000000ff */
[----:B------:R-:W-:-:S04]  /*05b0*/  FFMA R8, R11, R3, R0 ;  /* 0x000000030b087223 */ /* 0x000fc80000000000 */
[----:B------:R-:W-:-:S04]  /*05c0*/  FFMA R13, R10, R8, R3 ;  /* 0x000000080a0d7223 */ /* 0x000fc80000000003 */
[----:B------:R-:W-:-:S04]  /*05d0*/  FFMA R8, R11, R13, R0 ;  /* 0x0000000d0b087223 */ /* 0x000fc80000000000 */
[----:B------:R-:W-:-:S05]  /*05e0*/  FFMA R0, R10, R8, R13 ;  /* 0x000000080a007223 */ /* 0x000fca000000000d */
[----:B------:R-:W-:-:S04]  /*05f0*/  SHF.R.U32.HI R3, RZ, 0x17, R0 ;  /* 0x00000017ff037819 */ /* 0x000fc80000011600 */
[----:B------:R-:W-:-:S05]  /*0600*/  LOP3.LUT R3, R3, 0xff, RZ, 0xc0, !PT ;  /* 0x000000ff03037812 */ /* 0x000fca00078ec0ff */
[----:B------:R-:W-:-:S04]  /*0610*/  IMAD.IADD R7, R3, 0x1, R6 ;  /* 0x0000000103077824 */ /* 0x000fc800078e0206 */
[----:B------:R-:W-:-:S05]  /*0620*/  VIADD R3, R7, 0xffffffff ;  /* 0xffffffff07037836 */ /* 0x000fca0000000000 */
[----:B------:R-:W-:-:S13]  /*0630*/  ISETP.GE.U32.AND P0, PT, R3, 0xfe, PT ;  /* 0x000000fe0300780c */ /* 0x000fda0003f06070 */
[----:B------:R-:W-:Y:S05]  /*0640*/  @!P0 BRA `(.L_x_9) ;  /* 0x0000000000808947 */ /* 0x000fea0003800000 */
[----:B------:R-:W-:-:S13]  /*0650*/  ISETP.GT.AND P0, PT, R7, 0xfe, PT ;  /* 0x000000fe0700780c */ /* 0x000fda0003f04270 */
[----:B------:R-:W-:Y:S05]  /*0660*/  @P0 BRA `(.L_x_10) ;  /* 0x00000000006c0947 */ /* 0x000fea0003800000 */
[----:B------:R-:W-:-:S13]  /*0670*/  ISETP.GE.AND P0, PT, R7, 0x1, PT ;  /* 0x000000010700780c */ /* 0x000fda0003f06270 */
[----:B------:R-:W-:Y:S05]  /*0680*/  @P0 BRA `(.L_x_11) ;  /* 0x0000000000740947 */ /* 0x000fea0003800000 */
[----:B------:R-:W-:Y:S02]  /*0690*/  ISETP.GE.AND P0, PT, R7, -0x18, PT ;  /* 0xffffffe80700780c */ /* 0x000fe40003f06270 */
[----:B------:R-:W-:-:S11]  /*06a0*/  LOP3.LUT R0, R0, 0x80000000, RZ, 0xc0, !PT ;  /* 0x8000000000007812 */ /* 0x000fd600078ec0ff */
[----:B------:R-:W-:Y:S05]  /*06b0*/  @!P0 BRA `(.L_x_11) ;  /* 0x0000000000688947 */ /* 0x000fea0003800000 */
[CCC-:B------:R-:W-:Y:S01]  /*06c0*/  FFMA.RZ R3, R10.reuse, R8.reuse, R13.reuse ;  /* 0x000000080a037223 */ /* 0x1c0fe2000000c00d */
[CCC-:B------:R-:W-:Y:S01]  /*06d0*/  FFMA.RM R6, R10.reuse, R8.reuse, R13.reuse ;  /* 0x000000080a067223 */ /* 0x1c0fe2000000400d */
[C---:B------:R-:W-:Y:S02]  /*06e0*/  ISETP.NE.AND P2, PT, R7.reuse, RZ, PT ;  /* 0x000000ff0700720c */ /* 0x040fe40003f45270 */
[----:B------:R-:W-:Y:S02]  /*06f0*/  ISETP.NE.AND P1, PT, R7, RZ, PT ;  /* 0x000000ff0700720c */ /* 0x000fe40003f25270 */
[----:B------:R-:W-:Y:S01]  /*0700*/  LOP3.LUT R5, R3, 0x7fffff, RZ, 0xc0, !PT ;  /* 0x007fffff03057812 */ /* 0x000fe200078ec0ff */
[----:B------:R-:W-:Y:S01]  /*0710*/  FFMA.RP R3, R10, R8, R13 ;  /* 0x000000080a037223 */ /* 0x000fe2000000800d */
[----:B------:R-:W-:Y:S02]  /*0720*/  VIADD R8, R7, 0x20 ;  /* 0x0000002007087836 */ /* 0x000fe40000000000 */
[----:B------:R-:W-:Y:S01]  /*0730*/  LOP3.LUT R5, R5, 0x800000, RZ, 0xfc, !PT ;  /* 0x0080000005057812 */ /* 0x000fe200078efcff */
[----:B------:R-:W-:Y:S01]  /*0740*/  IMAD.MOV R7, RZ, RZ, -R7 ;  /* 0x000000ffff077224 */ /* 0x000fe200078e0a07 */
[----:B------:R-:W-:-:S02]  /*0750*/  FSETP.NEU.FTZ.AND P0, PT, R3, R6, PT ;  /* 0x000000060300720b */ /* 0x000fc40003f1d000 */
[----:B------:R-:W-:Y:S02]  /*0760*/  SHF.L.U32 R8, R5, R8, RZ ;  /* 0x0000000805087219 */ /* 0x000fe400000006ff */
[----:B------:R-:W-:Y:S02]  /*0770*/  SEL R6, R7, RZ, P2 ;  /* 0x000000ff07067207 */ /* 0x000fe40001000000 */
[----:B------:R-:W-:Y:S02]  /*0780*/  ISETP.NE.AND P1, PT, R8, RZ, P1 ;  /* 0x000000ff0800720c */ /* 0x000fe40000f25270 */
[----:B------:R-:W-:Y:S02]  /*0790*/  SHF.R.U32.HI R6, RZ, R6, R5 ;  /* 0x00000006ff067219 */ /* 0x000fe40000011605 */
[----:B------:R-:W-:Y:S02]  /*07a0*/  PLOP3.LUT P0, PT, P0, P1, PT, 0xf8, 0x8f ;  /* 0x00000000008f781c */ /* 0x000fe40000703f70 */
[----:B------:R-:W-:-:S02]  /*07b0*/  SHF.R.U32.HI R8, RZ, 0x1, R6 ;  /* 0x00000001ff087819 */ /* 0x000fc40000011606 */
[----:B------:R-:W-:-:S04]  /*07c0*/  SEL R3, RZ, 0x1, !P0 ;  /* 0x00000001ff037807 */ /* 0x000fc80004000000 */
[----:B------:R-:W-:-:S04]  /*07d0*/  LOP3.LUT R3, R3, 0x1, R8, 0xf8, !PT ;  /* 0x0000000103037812 */ /* 0x000fc800078ef808 */
[----:B------:R-:W-:-:S05]  /*07e0*/  LOP3.LUT R3, R3, R6, RZ, 0xc0, !PT ;  /* 0x0000000603037212 */ /* 0x000fca00078ec0ff */
[----:B------:R-:W-:-:S05]  /*07f0*/  IMAD.IADD R3, R8, 0x1, R3 ;  /* 0x0000000108037824 */ /* 0x000fca00078e0203 */
[----:B------:R-:W-:Y:S01]  /*0800*/  LOP3.LUT R0, R3, R0, RZ, 0xfc, !PT ;  /* 0x0000000003007212 */ /* 0x000fe200078efcff */
[----:B------:R-:W-:Y:S06]  /*0810*/  BRA `(.L_x_11) ;  /* 0x0000000000107947 */ /* 0x000fec0003800000 */
.L_x_10:
[----:B------:R-:W-:-:S04]  /*0820*/  LOP3.LUT R0, R0, 0x80000000, RZ, 0xc0, !PT ;  /* 0x8000000000007812 */ /* 0x000fc800078ec0ff */
[----:B------:R-:W-:Y:S01]  /*0830*/  LOP3.LUT R0, R0, 0x7f800000, RZ, 0xfc, !PT ;  /* 0x7f80000000007812 */ /* 0x000fe200078efcff */
[----:B------:R-:W-:Y:S06]  /*0840*/  BRA `(.L_x_11) ;  /* 0x0000000000047947 */ /* 0x000fec0003800000 */
.L_x_9:
[----:B------:R-:W-:-:S07]  /*0850*/  IMAD R0, R6, 0x800000, R0 ;  /* 0x0080000006007824 */ /* 0x000fce00078e0200 */
.L_x_11:
[----:B------:R-:W-:Y:S05]  /*0860*/  BSYNC.RECONVERGENT B2 ;  /* 0x0000000000027941 */ /* 0x000fea0003800200 */
.L_x_8:
[----:B------:R-:W-:Y:S05]  /*0870*/  BRA `(.L_x_12) ;  /* 0x0000000000207947 */ /* 0x000fea0003800000 */
.L_x_7:
[----:B------:R-:W-:-:S04]  /*0880*/  LOP3.LUT R0, R7, 0x80000000, R8, 0x48, !PT ;  /* 0x8000000007007812 */ /* 0x000fc800078e4808 */
[----:B------:R-:W-:Y:S01]  /*0890*/  LOP3.LUT R0, R0, 0x7f800000, RZ, 0xfc, !PT ;  /* 0x7f80000000007812 */ /* 0x000fe200078efcff */
[----:B------:R-:W-:Y:S06]  /*08a0*/  BRA `(.L_x_12) ;  /* 0x0000000000147947 */ /* 0x000fec0003800000 */
.L_x_6:
[----:B------:R-:W-:Y:S01]  /*08b0*/  LOP3.LUT R0, R7, 0x80000000, R8, 0x48, !PT ;  /* 0x8000000007007812 */ /* 0x000fe200078e4808 */
[----:B------:R-:W-:Y:S06]  /*08c0*/  BRA `(.L_x_12) ;  /* 0x00000000000c7947 */ /* 0x000fec0003800000 */
.L_x_5:
[----:B------:R-:W0:Y:S01]  /*08d0*/  MUFU.RSQ R0, -QNAN ;  /* 0xffc0000000007908 */ /* 0x000e220000001400 */
[----:B------:R-:W-:Y:S05]  /*08e0*/  BRA `(.L_x_12) ;  /* 0x0000000000047947 */ /* 0x000fea0003800000 */
.L_x_4:
[----:B------:R-:W-:-:S07]  /*08f0*/  FADD.FTZ R0, R0, R3 ;  /* 0x0000000300007221 */ /* 0x000fce0000010000 */
.L_x_12:
[----:B------:R-:W-:Y:S05]  /*0900*/  BSYNC.RECONVERGENT B1 ;  /* 0x0000000000017941 */ /* 0x000fea0003800200 */
.L_x_2:
[----:B------:R-:W-:-:S04]  /*0910*/  IMAD.MOV.U32 R5, RZ, RZ, 0x0 ;  /* 0x00000000ff057424 */ /* 0x000fc800078e00ff */
[----:B0-----:R-:W-:Y:S05]  /*0920*/  RET.REL.NODEC R4 `(_Z8ddKernelPfPKfif) ;  /* 0xfffffff404b47950 */ /* 0x001fea0003c3ffff */
.L_x_13:
[----:B------:R-:W-:-:S00]  /*0930*/  BRA `(.L_x_13) ;  /* 0xfffffffc00fc7947 */ /* 0x000fc0000383ffff */
[----:B------:R-:W-:-:S00]  /*0940*/  NOP ;  /* 0x0000000000007918 */ /* 0x000fc00000000000 */
        /* <DEDUP_REMOVED lines=11> */
.L_x_14:


//--------------------- .nv.shared.reserved.0     --------------------------
	.section	.nv.shared.reserved.0,"aw",@nobits
	.weak		__nv_reservedSMEM_offset_0_alias
	.size		__nv_reservedSMEM_offset_0_alias, 0, 64
	.other		__nv_reservedSMEM_offset_0_alias,@"STO_CUDA_RESERVED_SHARED STV_DEFAULT"
__nv_reservedSMEM_offset_0_alias:
	.zero		0
	.zero		64


//--------------------- .nv.constant0._Z8ddKernelPfPKfif --------------------------
	.section	.nv.constant0._Z8ddKernelPfPKfif,"a",@progbits
	.sectionflags	@""
	.align	4
.nv.constant0._Z8ddKernelPfPKfif:
	.zero		920


//--------------------- SYMBOLS --------------------------

	.type		.nv.reservedSmem.offset0,@object
	.size		.nv.reservedSmem.offset0,0x4
